//
// Generated by NVIDIA NVVM Compiler
//
// Compiler Build ID: CL-36424714
// Cuda compilation tools, release 13.0, V13.0.88
// Based on NVVM 20.0.0
//

.version 9.0
.target sm_100
.address_size 64

	// .globl	_Z11evaluate_2bPK7double4S1_P7double3Pd

.visible .entry _Z11evaluate_2bPK7double4S1_P7double3Pd(
	.param .u64 .ptr .align 1 _Z11evaluate_2bPK7double4S1_P7double3Pd_param_0,
	.param .u64 .ptr .align 1 _Z11evaluate_2bPK7double4S1_P7double3Pd_param_1,
	.param .u64 .ptr .align 1 _Z11evaluate_2bPK7double4S1_P7double3Pd_param_2,
	.param .u64 .ptr .align 1 _Z11evaluate_2bPK7double4S1_P7double3Pd_param_3
)
{
	.reg .b64 	%rd<4>;

	ld.param.u64 	%rd1, [_Z11evaluate_2bPK7double4S1_P7double3Pd_param_3];
	cvta.to.global.u64 	%rd2, %rd1;
	mov.b64 	%rd3, 0;
	st.global.u64 	[%rd2], %rd3;
	ret;

}


// ===== COMPILED SASS (sm_100) =====

	.target	sm_100

	.elftype	@"ET_EXEC"


//--------------------- .note.nv.tkinfo           --------------------------
	.section	.note.nv.tkinfo,"",@"SHT_NOTE"
	.sectionflags	@"SHF_NOTE_NV_TKINFO"
	.tkinfo
        /*0018*/ 	.word	0x00000002
        /*0030*/ 	.string	""
        /*0030*/ 	.string	"ptxas"
        /*0030*/ 	.string	"Cuda compilation tools, release 13.0, V13.0.88"
        /*0030*/ 	.string	"Build cuda_13.0.r13.0/compiler.36424714_0"
        /*0030*/ 	.string	"-arch sm_100 -m 64 "



//--------------------- .note.nv.cuinfo           --------------------------
	.section	.note.nv.cuinfo,"",@"SHT_NOTE"
	.sectionflags	@"SHF_NOTE_NV_CUINFO"
        /*0018*/ 	.short	0x0002
        /*001a*/ 	.short	0x0064
        /*001c*/ 	.short	0x0082
	.zero		2


//--------------------- .nv.info                  --------------------------
	.section	.nv.info,"",@"SHT_CUDA_INFO"
	.align	4


	//----- nvinfo : EIATTR_REGCOUNT
	.align		4
        /*0000*/ 	.byte	0x04, 0x2f
        /*0002*/ 	.short	(.L_1 - .L_0)
	.align		4
.L_0:
        /*0004*/ 	.word	index@(_Z11evaluate_2bPK7double4S1_P7double3Pd)
        /*0008*/ 	.word	0x00000006


	//----- nvinfo : EIATTR_FRAME_SIZE
	.align		4
.L_1:
        /*000c*/ 	.byte	0x04, 0x11
        /*000e*/ 	.short	(.L_3 - .L_2)
	.align		4
.L_2:
        /*0010*/ 	.word	index@(_Z11evaluate_2bPK7double4S1_P7double3Pd)
        /*0014*/ 	.word	0x00000000


	//----- nvinfo : EIATTR_MIN_STACK_SIZE
	.align		4
.L_3:
        /*0018*/ 	.byte	0x04, 0x12
        /*001a*/ 	.short	(.L_5 - .L_4)
	.align		4
.L_4:
        /*001c*/ 	.word	index@(_Z11evaluate_2bPK7double4S1_P7double3Pd)
        /*0020*/ 	.word	0x00000000
.L_5:


//--------------------- .nv.compat                --------------------------
	.section	.nv.compat,"",@"SHT_CUDA_COMPAT_INFO"
	.align	4
        /*0000*/ 	.byte	0x02, 0x09, 0x00, 0x00, 0x02, 0x02, 0x01, 0x00, 0x02, 0x05, 0x05, 0x00, 0x03, 0x07, 0x01, 0x01
        /*0010*/ 	.byte	0x02, 0x03, 0x00, 0x00, 0x02, 0x06, 0x01, 0x00, 0x04, 0x0b, 0x08, 0x00, 0x09, 0x00, 0x00, 0x00
        /*0020*/ 	.byte	0x00, 0x00, 0x00, 0x00


//--------------------- .nv.info._Z11evaluate_2bPK7double4S1_P7double3Pd --------------------------
	.section	.nv.info._Z11evaluate_2bPK7double4S1_P7double3Pd,"",@"SHT_CUDA_INFO"
	.sectionflags	@""
	.align	4


	//----- nvinfo : EIATTR_CUDA_API_VERSION
	.align		4
        /*0000*/ 	.byte	0x04, 0x37
        /*0002*/ 	.short	(.L_7 - .L_6)
.L_6:
        /*0004*/ 	.word	0x00000082


	//----- nvinfo : EIATTR_KPARAM_INFO
	.align		4
.L_7:
        /*0008*/ 	.byte	0x04, 0x17
        /*000a*/ 	.short	(.L_9 - .L_8)
.L_8:
        /*000c*/ 	.word	0x00000000
        /*0010*/ 	.short	0x0003
        /*0012*/ 	.short	0x0018
        /*0014*/ 	.byte	0x00, 0xf5, 0x21, 0x00


	//----- nvinfo : EIATTR_KPARAM_INFO
	.align		4
.L_9:
        /*0018*/ 	.byte	0x04, 0x17
        /*001a*/ 	.short	(.L_11 - .L_10)
.L_10:
        /*001c*/ 	.word	0x00000000
        /*0020*/ 	.short	0x0002
        /*0022*/ 	.short	0x0010
        /*0024*/ 	.byte	0x00, 0xf5, 0x21, 0x00


	//----- nvinfo : EIATTR_KPARAM_INFO
	.align		4
.L_11:
        /*0028*/ 	.byte	0x04, 0x17
        /*002a*/ 	.short	(.L_13 - .L_12)
.L_12:
        /*002c*/ 	.word	0x00000000
        /*0030*/ 	.short	0x0001
        /*0032*/ 	.short	0x0008
        /*0034*/ 	.byte	0x00, 0xf5, 0x21, 0x00


	//----- nvinfo : EIATTR_KPARAM_INFO
	.align		4
.L_13:
        /*0038*/ 	.byte	0x04, 0x17
        /*003a*/ 	.short	(.L_15 - .L_14)
.L_14:
        /*003c*/ 	.word	0x00000000
        /*0040*/ 	.short	0x0000
        /*0042*/ 	.short	0x0000
        /*0044*/ 	.byte	0x00, 0xf5, 0x21, 0x00


	//----- nvinfo : EIATTR_SPARSE_MMA_MASK
	.align		4
.L_15:
        /*0048*/ 	.byte	0x03, 0x50
        /*004a*/ 	.short	0x0000


	//----- nvinfo : EIATTR_MAXREG_COUNT
	.align		4
        /*004c*/ 	.byte	0x03, 0x1b
        /*004e*/ 	.short	0x00ff


	//----- nvinfo : EIATTR_MERCURY_ISA_VERSION
	.align		4
        /*0050*/ 	.byte	0x03, 0x5f
        /*0052*/ 	.short	0x0101


	//----- nvinfo : EIATTR_VRC_CTA_INIT_COUNT
	.align		4
        /*0054*/ 	.byte	0x02, 0x4a
	.zero		1
	.zero		1


	//----- nvinfo : EIATTR_EXIT_INSTR_OFFSETS
	.align		4
        /*0058*/ 	.byte	0x04, 0x1c
        /*005a*/ 	.short	(.L_17 - .L_16)


	//   ....[0]....
.L_16:
        /*005c*/ 	.word	0x00000040


	//----- nvinfo : EIATTR_CBANK_PARAM_SIZE
	.align		4
.L_17:
        /*0060*/ 	.byte	0x03, 0x19
        /*0062*/ 	.short	0x0020


	//----- nvinfo : EIATTR_PARAM_CBANK
	.align		4
        /*0064*/ 	.byte	0x04, 0x0a
        /*0066*/ 	.short	(.L_19 - .L_18)
	.align		4
.L_18:
        /*0068*/ 	.word	index@(.nv.constant0._Z11evaluate_2bPK7double4S1_P7double3Pd)
        /*006c*/ 	.short	0x0380
        /*006e*/ 	.short	0x0020


	//----- nvinfo : EIATTR_SW_WAR
	.align		4
.L_19:
        /*0070*/ 	.byte	0x04, 0x36
        /*0072*/ 	.short	(.L_21 - .L_20)
.L_20:
        /*0074*/ 	.word	0x00000008
.L_21:


//--------------------- .nv.callgraph             --------------------------
	.section	.nv.callgraph,"",@"SHT_CUDA_CALLGRAPH"
	.align	4
	.sectionentsize	8
	.align		4
        /*0000*/ 	.word	0x00000000
	.align		4
        /*0004*/ 	.word	0xffffffff
	.align		4
        /*0008*/ 	.word	0x00000000
	.align		4
        /*000c*/ 	.word	0xfffffffe
	.align		4
        /*0010*/ 	.word	0x00000000
	.align		4
        /*0014*/ 	.word	0xfffffffd
	.align		4
        /*0018*/ 	.word	0x00000000
	.align		4
        /*001c*/ 	.word	0xfffffffc


//--------------------- .text._Z11evaluate_2bPK7double4S1_P7double3Pd --------------------------
	.section	.text._Z11evaluate_2bPK7double4S1_P7double3Pd,"ax",@progbits
	.align	128
        .global         _Z11evaluate_2bPK7double4S1_P7double3Pd
        .type           _Z11evaluate_2bPK7double4S1_P7double3Pd,@function
        .size           _Z11evaluate_2bPK7double4S1_P7double3Pd,(.L_x_1 - _Z11evaluate_2bPK7double4S1_P7double3Pd)
        .other          _Z11evaluate_2bPK7double4S1_P7double3Pd,@"STO_CUDA_ENTRY STV_DEFAULT"
_Z11evaluate_2bPK7double4S1_P7double3Pd:
.text._Z11evaluate_2bPK7double4S1_P7double3Pd:
[----:B------:R-:W-:Y:S08]  /*0000*/  LDC R1, c[0x0][0x37c] ;  /* 0x0000df00ff017b82 */ /* 0x000ff00000000800 */
[----:B------:R-:W0:Y:S01]  /*0010*/  LDC.64 R2, c[0x0][0x398] ;  /* 0x0000e600ff027b82 */ /* 0x000e220000000a00 */
[----:B------:R-:W0:Y:S02]  /*0020*/  LDCU.64 UR4, c[0x0][0x358] ;  /* 0x00006b00ff0477ac */ /* 0x000e240008000a00 */
[----:B0-----:R-:W-:Y:S01]  /*0030*/  STG.E.64 desc[UR4][R2.64], RZ ;  /* 0x000000ff02007986 */ /* 0x001fe2000c101b04 */
[----:B------:R-:W-:Y:S05]  /*0040*/  EXIT ;  /* 0x000000000000794d */ /* 0x000fea0003800000 */
.L_x_0:
[----:B------:R-:W-:-:S00]  /*0050*/  BRA `(.L_x_0) ;  /* 0xfffffffc00fc7947 */ /* 0x000fc0000383ffff */
[----:B------:R-:W-:-:S00]  /*0060*/  NOP ;  /* 0x0000000000007918 */ /* 0x000fc00000000000 */
        /* <DEDUP_REMOVED lines=9> */
.L_x_1:


//--------------------- .nv.shared.reserved.0     --------------------------
	.section	.nv.shared.reserved.0,"aw",@nobits
	.weak		__nv_reservedSMEM_offset_0_alias
	.size		__nv_reservedSMEM_offset_0_alias, 0, 64
	.other		__nv_reservedSMEM_offset_0_alias,@"STO_CUDA_RESERVED_SHARED STV_DEFAULT"
__nv_reservedSMEM_offset_0_alias:
	.zero		0
	.zero		64


//--------------------- .nv.constant0._Z11evaluate_2bPK7double4S1_P7double3Pd --------------------------
	.section	.nv.constant0._Z11evaluate_2bPK7double4S1_P7double3Pd,"a",@progbits
	.sectionflags	@""
	.align	4
.nv.constant0._Z11evaluate_2bPK7double4S1_P7double3Pd:
	.zero		928


//--------------------- SYMBOLS --------------------------

	.type		.nv.reservedSmem.offset0,@object
	.size		.nv.reservedSmem.offset0,0x4
